//
// Generated by NVIDIA NVVM Compiler
//
// Compiler Build ID: CL-36424714
// Cuda compilation tools, release 13.0, V13.0.88
// Based on NVVM 20.0.0
//

.version 9.0
.target sm_100
.address_size 64

	// .globl	_Z6reduceILj32768EEvPfS0_
// _ZZ6reduceILj32768EEvPfS0_E6shared has been demoted

.visible .entry _Z6reduceILj32768EEvPfS0_(
	.param .u64 .ptr .align 1 _Z6reduceILj32768EEvPfS0__param_0,
	.param .u64 .ptr .align 1 _Z6reduceILj32768EEvPfS0__param_1
)
{
	.reg .pred 	%p<15>;
	.reg .b32 	%r<36>;
	.reg .b32 	%f<57>;
	.reg .b64 	%rd<19>;
	// demoted variable
	.shared .align 4 .b8 _ZZ6reduceILj32768EEvPfS0_E6shared[1024];
	ld.param.u64 	%rd6, [_Z6reduceILj32768EEvPfS0__param_0];
	ld.param.u64 	%rd5, [_Z6reduceILj32768EEvPfS0__param_1];
	cvta.to.global.u64 	%rd1, %rd6;
	mov.u32 	%r1, %ctaid.x;
	shl.b32 	%r18, %r1, 15;
	mov.u32 	%r2, %tid.x;
	or.b32  	%r33, %r2, %r18;
	add.s32 	%r34, %r2, 1792;
	mul.wide.u32 	%rd7, %r33, 4;
	add.s64 	%rd8, %rd7, %rd1;
	add.s64 	%rd18, %rd8, 2048;
	mov.f32 	%f55, 0f00000000;
	mov.b32 	%r35, 1280;
$L__BB0_1:
	ld.global.f32 	%f10, [%rd18+-2048];
	add.f32 	%f11, %f10, %f55;
	ld.global.f32 	%f12, [%rd18+-1024];
	add.f32 	%f13, %f12, %f11;
	ld.global.f32 	%f14, [%rd18];
	add.f32 	%f15, %f14, %f13;
	ld.global.f32 	%f16, [%rd18+1024];
	add.f32 	%f17, %f16, %f15;
	ld.global.f32 	%f18, [%rd18+2048];
	add.f32 	%f55, %f18, %f17;
	add.s32 	%r8, %r34, -512;
	setp.gt.u32 	%p1, %r8, 32767;
	@%p1 bra 	$L__BB0_3;
	add.s32 	%r19, %r33, 1280;
	mul.wide.u32 	%rd9, %r19, 4;
	add.s64 	%rd10, %rd1, %rd9;
	ld.global.f32 	%f19, [%rd10];
	add.f32 	%f55, %f19, %f55;
$L__BB0_3:
	setp.gt.u32 	%p2, %r8, 32511;
	@%p2 bra 	$L__BB0_5;
	add.s32 	%r20, %r33, 1536;
	mul.wide.u32 	%rd11, %r20, 4;
	add.s64 	%rd12, %rd1, %rd11;
	ld.global.f32 	%f20, [%rd12];
	add.f32 	%f55, %f20, %f55;
$L__BB0_5:
	setp.gt.u32 	%p3, %r8, 32255;
	@%p3 bra 	$L__BB0_7;
	add.s32 	%r21, %r33, 1792;
	mul.wide.u32 	%rd13, %r21, 4;
	add.s64 	%rd14, %rd1, %rd13;
	ld.global.f32 	%f21, [%rd14];
	add.f32 	%f55, %f21, %f55;
$L__BB0_7:
	add.s32 	%r35, %r35, 2048;
	add.s32 	%r34, %r34, 2048;
	add.s32 	%r33, %r33, 2048;
	add.s64 	%rd18, %rd18, 8192;
	setp.ne.s32 	%p4, %r35, 34048;
	@%p4 bra 	$L__BB0_1;
	shl.b32 	%r22, %r2, 2;
	mov.u32 	%r23, _ZZ6reduceILj32768EEvPfS0_E6shared;
	add.s32 	%r12, %r23, %r22;
	st.shared.f32 	[%r12], %f55;
	bar.sync 	0;
	mov.u32 	%r13, %ntid.x;
	setp.lt.u32 	%p5, %r13, 66;
	@%p5 bra 	$L__BB0_21;
	shr.u32 	%r14, %r13, 1;
	setp.ge.u32 	%p6, %r2, %r14;
	@%p6 bra 	$L__BB0_11;
	shl.b32 	%r24, %r14, 2;
	add.s32 	%r25, %r12, %r24;
	ld.shared.f32 	%f22, [%r25];
	ld.shared.f32 	%f23, [%r12];
	add.f32 	%f24, %f22, %f23;
	st.shared.f32 	[%r12], %f24;
$L__BB0_11:
	bar.sync 	0;
	setp.lt.u32 	%p7, %r13, 132;
	@%p7 bra 	$L__BB0_21;
	shr.u32 	%r26, %r13, 2;
	setp.ge.u32 	%p8, %r2, %r26;
	@%p8 bra 	$L__BB0_14;
	and.b32  	%r27, %r13, 2044;
	add.s32 	%r28, %r12, %r27;
	ld.shared.f32 	%f25, [%r28];
	ld.shared.f32 	%f26, [%r12];
	add.f32 	%f27, %f25, %f26;
	st.shared.f32 	[%r12], %f27;
$L__BB0_14:
	bar.sync 	0;
	setp.lt.u32 	%p9, %r13, 264;
	@%p9 bra 	$L__BB0_21;
	shr.u32 	%r15, %r13, 3;
	setp.ge.u32 	%p10, %r2, %r15;
	@%p10 bra 	$L__BB0_17;
	shl.b32 	%r29, %r15, 2;
	add.s32 	%r30, %r12, %r29;
	ld.shared.f32 	%f28, [%r30];
	ld.shared.f32 	%f29, [%r12];
	add.f32 	%f30, %f28, %f29;
	st.shared.f32 	[%r12], %f30;
$L__BB0_17:
	bar.sync 	0;
	setp.lt.u32 	%p11, %r13, 528;
	@%p11 bra 	$L__BB0_21;
	shr.u32 	%r16, %r13, 4;
	setp.ge.u32 	%p12, %r2, %r16;
	@%p12 bra 	$L__BB0_20;
	shl.b32 	%r31, %r16, 2;
	add.s32 	%r32, %r12, %r31;
	ld.shared.f32 	%f31, [%r32];
	ld.shared.f32 	%f32, [%r12];
	add.f32 	%f33, %f31, %f32;
	st.shared.f32 	[%r12], %f33;
$L__BB0_20:
	bar.sync 	0;
$L__BB0_21:
	setp.gt.u32 	%p13, %r2, 31;
	@%p13 bra 	$L__BB0_24;
	ld.volatile.shared.f32 	%f34, [%r12+128];
	ld.volatile.shared.f32 	%f35, [%r12];
	add.f32 	%f36, %f34, %f35;
	st.volatile.shared.f32 	[%r12], %f36;
	ld.volatile.shared.f32 	%f37, [%r12+64];
	ld.volatile.shared.f32 	%f38, [%r12];
	add.f32 	%f39, %f37, %f38;
	st.volatile.shared.f32 	[%r12], %f39;
	ld.volatile.shared.f32 	%f40, [%r12+32];
	ld.volatile.shared.f32 	%f41, [%r12];
	add.f32 	%f42, %f40, %f41;
	st.volatile.shared.f32 	[%r12], %f42;
	ld.volatile.shared.f32 	%f43, [%r12+16];
	ld.volatile.shared.f32 	%f44, [%r12];
	add.f32 	%f45, %f43, %f44;
	st.volatile.shared.f32 	[%r12], %f45;
	ld.volatile.shared.f32 	%f46, [%r12+8];
	ld.volatile.shared.f32 	%f47, [%r12];
	add.f32 	%f48, %f46, %f47;
	st.volatile.shared.f32 	[%r12], %f48;
	ld.volatile.shared.f32 	%f49, [%r12+4];
	ld.volatile.shared.f32 	%f50, [%r12];
	add.f32 	%f51, %f49, %f50;
	st.volatile.shared.f32 	[%r12], %f51;
	setp.ne.s32 	%p14, %r2, 0;
	@%p14 bra 	$L__BB0_24;
	ld.shared.f32 	%f52, [_ZZ6reduceILj32768EEvPfS0_E6shared];
	cvta.to.global.u64 	%rd15, %rd5;
	mul.wide.u32 	%rd16, %r1, 4;
	add.s64 	%rd17, %rd15, %rd16;
	st.global.f32 	[%rd17], %f52;
$L__BB0_24:
	ret;

}


// ===== COMPILED SASS (sm_100) =====

	.target	sm_100

	.elftype	@"ET_EXEC"


//--------------------- .note.nv.tkinfo           --------------------------
	.section	.note.nv.tkinfo,"",@"SHT_NOTE"
	.sectionflags	@"SHF_NOTE_NV_TKINFO"
	.tkinfo
        /*0018*/ 	.word	0x00000002
        /*0030*/ 	.string	""
        /*0030*/ 	.string	"ptxas"
        /*0030*/ 	.string	"Cuda compilation tools, release 13.0, V13.0.88"
        /*0030*/ 	.string	"Build cuda_13.0.r13.0/compiler.36424714_0"
        /*0030*/ 	.string	"-arch sm_100 -m 64 "



//--------------------- .note.nv.cuinfo           --------------------------
	.section	.note.nv.cuinfo,"",@"SHT_NOTE"
	.sectionflags	@"SHF_NOTE_NV_CUINFO"
        /*0018*/ 	.short	0x0002
        /*001a*/ 	.short	0x0064
        /*001c*/ 	.short	0x0082
	.zero		2


//--------------------- .nv.info                  --------------------------
	.section	.nv.info,"",@"SHT_CUDA_INFO"
	.align	4


	//----- nvinfo : EIATTR_REGCOUNT
	.align		4
        /*0000*/ 	.byte	0x04, 0x2f
        /*0002*/ 	.short	(.L_1 - .L_0)
	.align		4
.L_0:
        /*0004*/ 	.word	index@(_Z6reduceILj32768EEvPfS0_)
        /*0008*/ 	.word	0x00000018


	//----- nvinfo : EIATTR_FRAME_SIZE
	.align		4
.L_1:
        /*000c*/ 	.byte	0x04, 0x11
        /*000e*/ 	.short	(.L_3 - .L_2)
	.align		4
.L_2:
        /*0010*/ 	.word	index@(_Z6reduceILj32768EEvPfS0_)
        /*0014*/ 	.word	0x00000000


	//----- nvinfo : EIATTR_MIN_STACK_SIZE
	.align		4
.L_3:
        /*0018*/ 	.byte	0x04, 0x12
        /*001a*/ 	.short	(.L_5 - .L_4)
	.align		4
.L_4:
        /*001c*/ 	.word	index@(_Z6reduceILj32768EEvPfS0_)
        /*0020*/ 	.word	0x00000000
.L_5:


//--------------------- .nv.compat                --------------------------
	.section	.nv.compat,"",@"SHT_CUDA_COMPAT_INFO"
	.align	4
        /*0000*/ 	.byte	0x02, 0x09, 0x00, 0x00, 0x02, 0x02, 0x01, 0x00, 0x02, 0x05, 0x05, 0x00, 0x03, 0x07, 0x01, 0x01
        /*0010*/ 	.byte	0x02, 0x03, 0x00, 0x00, 0x02, 0x06, 0x01, 0x00, 0x04, 0x0b, 0x08, 0x00, 0x09, 0x00, 0x00, 0x00
        /*0020*/ 	.byte	0x00, 0x00, 0x00, 0x00


//--------------------- .nv.info._Z6reduceILj32768EEvPfS0_ --------------------------
	.section	.nv.info._Z6reduceILj32768EEvPfS0_,"",@"SHT_CUDA_INFO"
	.sectionflags	@""
	.align	4


	//----- nvinfo : EIATTR_CUDA_API_VERSION
	.align		4
        /*0000*/ 	.byte	0x04, 0x37
        /*0002*/ 	.short	(.L_7 - .L_6)
.L_6:
        /*0004*/ 	.word	0x00000082


	//----- nvinfo : EIATTR_KPARAM_INFO
	.align		4
.L_7:
        /*0008*/ 	.byte	0x04, 0x17
        /*000a*/ 	.short	(.L_9 - .L_8)
.L_8:
        /*000c*/ 	.word	0x00000000
        /*0010*/ 	.short	0x0001
        /*0012*/ 	.short	0x0008
        /*0014*/ 	.byte	0x00, 0xf5, 0x21, 0x00


	//----- nvinfo : EIATTR_KPARAM_INFO
	.align		4
.L_9:
        /*0018*/ 	.byte	0x04, 0x17
        /*001a*/ 	.short	(.L_11 - .L_10)
.L_10:
        /*001c*/ 	.word	0x00000000
        /*0020*/ 	.short	0x0000
        /*0022*/ 	.short	0x0000
        /*0024*/ 	.byte	0x00, 0xf5, 0x21, 0x00


	//----- nvinfo : EIATTR_SPARSE_MMA_MASK
	.align		4
.L_11:
        /*0028*/ 	.byte	0x03, 0x50
        /*002a*/ 	.short	0x0000


	//----- nvinfo : EIATTR_MAXREG_COUNT
	.align		4
        /*002c*/ 	.byte	0x03, 0x1b
        /*002e*/ 	.short	0x00ff


	//----- nvinfo : EIATTR_NUM_BARRIERS
	.align		4
        /*0030*/ 	.byte	0x02, 0x4c
        /*0032*/ 	.byte	0x01
	.zero		1


	//----- nvinfo : EIATTR_MERCURY_ISA_VERSION
	.align		4
        /*0034*/ 	.byte	0x03, 0x5f
        /*0036*/ 	.short	0x0101


	//----- nvinfo : EIATTR_VRC_CTA_INIT_COUNT
	.align		4
        /*0038*/ 	.byte	0x02, 0x4a
	.zero		1
	.zero		1


	//----- nvinfo : EIATTR_EXIT_INSTR_OFFSETS
	.align		4
        /*003c*/ 	.byte	0x04, 0x1c
        /*003e*/ 	.short	(.L_13 - .L_12)


	//   ....[0]....
.L_12:
        /*0040*/ 	.word	0x00000620


	//   ....[1]....
        /*0044*/ 	.word	0x000007c0


	//   ....[2]....
        /*0048*/ 	.word	0x00000810


	//----- nvinfo : EIATTR_CBANK_PARAM_SIZE
	.align		4
.L_13:
        /*004c*/ 	.byte	0x03, 0x19
        /*004e*/ 	.short	0x0010


	//----- nvinfo : EIATTR_PARAM_CBANK
	.align		4
        /*0050*/ 	.byte	0x04, 0x0a
        /*0052*/ 	.short	(.L_15 - .L_14)
	.align		4
.L_14:
        /*0054*/ 	.word	index@(.nv.constant0._Z6reduceILj32768EEvPfS0_)
        /*0058*/ 	.short	0x0380
        /*005a*/ 	.short	0x0010


	//----- nvinfo : EIATTR_SW_WAR
	.align		4
.L_15:
        /*005c*/ 	.byte	0x04, 0x36
        /*005e*/ 	.short	(.L_17 - .L_16)
.L_16:
        /*0060*/ 	.word	0x00000008
.L_17:


//--------------------- .nv.callgraph             --------------------------
	.section	.nv.callgraph,"",@"SHT_CUDA_CALLGRAPH"
	.align	4
	.sectionentsize	8
	.align		4
        /*0000*/ 	.word	0x00000000
	.align		4
        /*0004*/ 	.word	0xffffffff
	.align		4
        /*0008*/ 	.word	0x00000000
	.align		4
        /*000c*/ 	.word	0xfffffffe
	.align		4
        /*0010*/ 	.word	0x00000000
	.align		4
        /*0014*/ 	.word	0xfffffffd
	.align		4
        /*0018*/ 	.word	0x00000000
	.align		4
        /*001c*/ 	.word	0xfffffffc


//--------------------- .text._Z6reduceILj32768EEvPfS0_ --------------------------
	.section	.text._Z6reduceILj32768EEvPfS0_,"ax",@progbits
	.align	128
        .global         _Z6reduceILj32768EEvPfS0_
        .type           _Z6reduceILj32768EEvPfS0_,@function
        .size           _Z6reduceILj32768EEvPfS0_,(.L_x_3 - _Z6reduceILj32768EEvPfS0_)
        .other          _Z6reduceILj32768EEvPfS0_,@"STO_CUDA_ENTRY STV_DEFAULT"
_Z6reduceILj32768EEvPfS0_:
.text._Z6reduceILj32768EEvPfS0_:
[----:B------:R-:W-:Y:S01]  /*0000*/  LDC R1, c[0x0][0x37c] ;  /* 0x0000df00ff017b82 */ /* 0x000fe20000000800 */
[----:B------:R-:W0:Y:S07]  /*0010*/  S2R R0, SR_CTAID.X ;  /* 0x0000000000007919 */ /* 0x000e2e0000002500 */
[----:B------:R-:W1:Y:S01]  /*0020*/  LDC.64 R2, c[0x0][0x380] ;  /* 0x0000e000ff027b82 */ /* 0x000e620000000a00 */
[----:B------:R-:W-:Y:S01]  /*0030*/  HFMA2 R12, -RZ, RZ, 0, 0 ;  /* 0x00000000ff0c7431 */ /* 0x000fe200000001ff */
[----:B------:R-:W2:Y:S01]  /*0040*/  LDCU.64 UR6, c[0x0][0x358] ;  /* 0x00006b00ff0677ac */ /* 0x000ea20008000a00 */
[----:B------:R-:W3:Y:S01]  /*0050*/  S2R R6, SR_TID.X ;  /* 0x0000000000067919 */ /* 0x000ee20000002100 */
[----:B------:R-:W-:Y:S01]  /*0060*/  UMOV UR4, 0x500 ;  /* 0x0000050000047882 */ /* 0x000fe20000000000 */
[----:B0-----:R-:W-:-:S04]  /*0070*/  SHF.L.U32 R7, R0, 0xf, RZ ;  /* 0x0000000f00077819 */ /* 0x001fc800000006ff */
[C---:B---3--:R-:W-:Y:S02]  /*0080*/  LOP3.LUT R7, R6.reuse, R7, RZ, 0xfc, !PT ;  /* 0x0000000706077212 */ /* 0x048fe400078efcff */
[----:B------:R-:W-:-:S03]  /*0090*/  IADD3 R18, PT, PT, R6, 0x700, RZ ;  /* 0x0000070006127810 */ /* 0x000fc60007ffe0ff */
[----:B-1----:R-:W-:-:S03]  /*00a0*/  IMAD.WIDE.U32 R2, R7, 0x4, R2 ;  /* 0x0000000407027825 */ /* 0x002fc600078e0002 */
[----:B------:R-:W-:-:S05]  /*00b0*/  IADD3 R2, P0, PT, R2, 0x800, RZ ;  /* 0x0000080002027810 */ /* 0x000fca0007f1e0ff */
[----:B--2---:R-:W-:-:S08]  /*00c0*/  IMAD.X R3, RZ, RZ, R3, P0 ;  /* 0x000000ffff037224 */ /* 0x004fd000000e0603 */
.L_x_0:
[----:B------:R-:W-:Y:S01]  /*00d0*/  VIADD R4, R18, 0xfffffe00 ;  /* 0xfffffe0012047836 */ /* 0x000fe20000000000 */
[----:B------:R-:W2:Y:S04]  /*00e0*/  LDG.E R17, desc[UR6][R2.64+-0x800] ;  /* 0xfff8000602117981 */ /* 0x000ea8000c1e1900 */
[C---:B------:R-:W-:Y:S01]  /*00f0*/  ISETP.GT.U32.AND P2, PT, R4.reuse, 0x7fff, PT ;  /* 0x00007fff0400780c */ /* 0x040fe20003f44070 */
[----:B------:R-:W3:Y:S01]  /*0100*/  LDG.E R16, desc[UR6][R2.64+-0x400] ;  /* 0xfffc000602107981 */ /* 0x000ee2000c1e1900 */
[C---:B------:R-:W-:Y:S02]  /*0110*/  ISETP.GT.U32.AND P1, PT, R4.reuse, 0x7eff, PT ;  /* 0x00007eff0400780c */ /* 0x040fe40003f24070 */
[----:B------:R-:W-:Y:S01]  /*0120*/  ISETP.GT.U32.AND P0, PT, R4, 0x7dff, PT ;  /* 0x00007dff0400780c */ /* 0x000fe20003f04070 */
[----:B------:R-:W4:Y:S04]  /*0130*/  LDG.E R14, desc[UR6][R2.64] ;  /* 0x00000006020e7981 */ /* 0x000f28000c1e1900 */
[----:B------:R-:W5:Y:S04]  /*0140*/  LDG.E R13, desc[UR6][R2.64+0x400] ;  /* 0x00040006020d7981 */ /* 0x000f68000c1e1900 */
[----:B------:R-:W0:Y:S08]  /*0150*/  @!P2 LDC.64 R10, c[0x0][0x380] ;  /* 0x0000e000ff0aab82 */ /* 0x000e300000000a00 */
[----:B------:R-:W1:Y:S08]  /*0160*/  @!P1 LDC.64 R8, c[0x0][0x380] ;  /* 0x0000e000ff089b82 */ /* 0x000e700000000a00 */
[----:B------:R-:W1:Y:S01]  /*0170*/  @!P0 LDC.64 R4, c[0x0][0x380] ;  /* 0x0000e000ff048b82 */ /* 0x000e620000000a00 */
[C---:B------:R-:W-:Y:S01]  /*0180*/  @!P2 IADD3 R15, PT, PT, R7.reuse, 0x500, RZ ;  /* 0x00000500070fa810 */ /* 0x040fe20007ffe0ff */
[C---:B------:R-:W-:Y:S01]  /*0190*/  @!P1 VIADD R19, R7.reuse, 0x600 ;  /* 0x0000060007139836 */ /* 0x040fe20000000000 */
[----:B------:R-:W-:-:S03]  /*01a0*/  @!P0 IADD3 R21, PT, PT, R7, 0x700, RZ ;  /* 0x0000070007158810 */ /* 0x000fc60007ffe0ff */
[----:B0-----:R-:W-:Y:S02]  /*01b0*/  @!P2 IMAD.WIDE.U32 R10, R15, 0x4, R10 ;  /* 0x000000040f0aa825 */ /* 0x001fe400078e000a */
[----:B------:R-:W5:Y:S04]  /*01c0*/  LDG.E R15, desc[UR6][R2.64+0x800] ;  /* 0x00080006020f7981 */ /* 0x000f68000c1e1900 */
[----:B------:R-:W5:Y:S01]  /*01d0*/  @!P2 LDG.E R11, desc[UR6][R10.64] ;  /* 0x000000060a0ba981 */ /* 0x000f62000c1e1900 */
[----:B-1----:R-:W-:-:S06]  /*01e0*/  @!P1 IMAD.WIDE.U32 R8, R19, 0x4, R8 ;  /* 0x0000000413089825 */ /* 0x002fcc00078e0008 */
[----:B------:R-:W5:Y:S01]  /*01f0*/  @!P1 LDG.E R9, desc[UR6][R8.64] ;  /* 0x0000000608099981 */ /* 0x000f62000c1e1900 */
[----:B------:R-:W-:-:S06]  /*0200*/  @!P0 IMAD.WIDE.U32 R4, R21, 0x4, R4 ;  /* 0x0000000415048825 */ /* 0x000fcc00078e0004 */
[----:B------:R-:W5:Y:S01]  /*0210*/  @!P0 LDG.E R5, desc[UR6][R4.64] ;  /* 0x0000000604058981 */ /* 0x000f62000c1e1900 */
[----:B------:R-:W-:-:S04]  /*0220*/  UIADD3 UR4, UPT, UPT, UR4, 0x800, URZ ;  /* 0x0000080004047890 */ /* 0x000fc8000fffe0ff */
[----:B------:R-:W-:Y:S01]  /*0230*/  UISETP.NE.AND UP0, UPT, UR4, 0x8500, UPT ;  /* 0x000085000400788c */ /* 0x000fe2000bf05270 */
[----:B------:R-:W-:Y:S01]  /*0240*/  IADD3 R18, PT, PT, R18, 0x800, RZ ;  /* 0x0000080012127810 */ /* 0x000fe20007ffe0ff */
[----:B------:R-:W-:Y:S02]  /*0250*/  VIADD R7, R7, 0x800 ;  /* 0x0000080007077836 */ /* 0x000fe40000000000 */
[----:B--2---:R-:W-:-:S04]  /*0260*/  FADD R17, R17, R12 ;  /* 0x0000000c11117221 */ /* 0x004fc80000000000 */
[----:B---3--:R-:W-:-:S04]  /*0270*/  FADD R17, R17, R16 ;  /* 0x0000001011117221 */ /* 0x008fc80000000000 */
[----:B----4-:R-:W-:-:S04]  /*0280*/  FADD R14, R17, R14 ;  /* 0x0000000e110e7221 */ /* 0x010fc80000000000 */
[----:B-----5:R-:W-:-:S04]  /*0290*/  FADD R14, R14, R13 ;  /* 0x0000000d0e0e7221 */ /* 0x020fc80000000000 */
[----:B------:R-:W-:-:S04]  /*02a0*/  FADD R12, R14, R15 ;  /* 0x0000000f0e0c7221 */ /* 0x000fc80000000000 */
[----:B------:R-:W-:Y:S01]  /*02b0*/  @!P2 FADD R12, R12, R11 ;  /* 0x0000000b0c0ca221 */ /* 0x000fe20000000000 */
[----:B------:R-:W-:-:S03]  /*02c0*/  IADD3 R2, P2, PT, R2, 0x2000, RZ ;  /* 0x0000200002027810 */ /* 0x000fc60007f5e0ff */
[----:B------:R-:W-:Y:S02]  /*02d0*/  @!P1 FADD R12, R12, R9 ;  /* 0x000000090c0c9221 */ /* 0x000fe40000000000 */
[----:B------:R-:W-:Y:S02]  /*02e0*/  IMAD.X R3, RZ, RZ, R3, P2 ;  /* 0x000000ffff037224 */ /* 0x000fe400010e0603 */
[----:B------:R-:W-:Y:S01]  /*02f0*/  @!P0 FADD R12, R12, R5 ;  /* 0x000000050c0c8221 */ /* 0x000fe20000000000 */
[----:B------:R-:W-:Y:S06]  /*0300*/  BRA.U UP0, `(.L_x_0) ;  /* 0xfffffffd00707547 */ /* 0x000fec000b83ffff */
[----:B------:R-:W0:Y:S01]  /*0310*/  S2UR UR5, SR_CgaCtaId ;  /* 0x00000000000579c3 */ /* 0x000e220000008800 */
[----:B------:R-:W-:-:S07]  /*0320*/  UMOV UR4, 0x400 ;  /* 0x0000040000047882 */ /* 0x000fce0000000000 */
[----:B------:R-:W1:Y:S01]  /*0330*/  LDC R7, c[0x0][0x360] ;  /* 0x0000d800ff077b82 */ /* 0x000e620000000800 */
[----:B0-----:R-:W-:-:S06]  /*0340*/  ULEA UR4, UR5, UR4, 0x18 ;  /* 0x0000000405047291 */ /* 0x001fcc000f8ec0ff */
[----:B------:R-:W-:Y:S02]  /*0350*/  LEA R3, R6, UR4, 0x2 ;  /* 0x0000000406037c11 */ /* 0x000fe4000f8e10ff */
[----:B-1----:R-:W-:-:S03]  /*0360*/  ISETP.GE.U32.AND P0, PT, R7, 0x42, PT ;  /* 0x000000420700780c */ /* 0x002fc60003f06070 */
[----:B------:R0:W-:Y:S01]  /*0370*/  STS [R3], R12 ;  /* 0x0000000c03007388 */ /* 0x0001e20000000800 */
[----:B------:R-:W-:Y:S09]  /*0380*/  BAR.SYNC.DEFER_BLOCKING 0x0 ;  /* 0x0000000000007b1d */ /* 0x000ff20000010000 */
[----:B0-----:R-:W-:Y:S05]  /*0390*/  @!P0 BRA `(.L_x_1) ;  /* 0x00000000009c8947 */ /* 0x001fea0003800000 */
[----:B------:R-:W-:-:S04]  /*03a0*/  SHF.R.U32.HI R2, RZ, 0x1, R7 ;  /* 0x00000001ff027819 */ /* 0x000fc80000011607 */
[----:B------:R-:W-:-:S13]  /*03b0*/  ISETP.GE.U32.AND P0, PT, R6, R2, PT ;  /* 0x000000020600720c */ /* 0x000fda0003f06070 */
[----:B------:R-:W-:Y:S01]  /*03c0*/  @!P0 LEA R2, R2, R3, 0x2 ;  /* 0x0000000302028211 */ /* 0x000fe200078e10ff */
[----:B------:R-:W-:Y:S05]  /*03d0*/  @!P0 LDS R5, [R3] ;  /* 0x0000000003058984 */ /* 0x000fea0000000800 */
[----:B------:R-:W0:Y:S02]  /*03e0*/  @!P0 LDS R2, [R2] ;  /* 0x0000000002028984 */ /* 0x000e240000000800 */
[----:B0-----:R-:W-:-:S05]  /*03f0*/  @!P0 FADD R4, R2, R5 ;  /* 0x0000000502048221 */ /* 0x001fca0000000000 */
[----:B------:R0:W-:Y:S01]  /*0400*/  @!P0 STS [R3], R4 ;  /* 0x0000000403008388 */ /* 0x0001e20000000800 */
[----:B------:R-:W-:Y:S01]  /*0410*/  BAR.SYNC.DEFER_BLOCKING 0x0 ;  /* 0x0000000000007b1d */ /* 0x000fe20000010000 */
[----:B------:R-:W-:-:S13]  /*0420*/  ISETP.GE.U32.AND P0, PT, R7, 0x84, PT ;  /* 0x000000840700780c */ /* 0x000fda0003f06070 */
[----:B0-----:R-:W-:Y:S05]  /*0430*/  @!P0 BRA `(.L_x_1) ;  /* 0x0000000000748947 */ /* 0x001fea0003800000 */
[----:B------:R-:W-:-:S04]  /*0440*/  SHF.R.U32.HI R5, RZ, 0x2, R7 ;  /* 0x00000002ff057819 */ /* 0x000fc80000011607 */
[----:B------:R-:W-:-:S13]  /*0450*/  ISETP.GE.U32.AND P0, PT, R6, R5, PT ;  /* 0x000000050600720c */ /* 0x000fda0003f06070 */
[----:B------:R-:W-:Y:S01]  /*0460*/  @!P0 LOP3.LUT R2, R7, 0x7fc, RZ, 0xc0, !PT ;  /* 0x000007fc07028812 */ /* 0x000fe200078ec0ff */
[----:B------:R-:W-:Y:S04]  /*0470*/  @!P0 LDS R5, [R3] ;  /* 0x0000000003058984 */ /* 0x000fe80000000800 */
[----:B------:R-:W-:-:S06]  /*0480*/  @!P0 IMAD.IADD R2, R3, 0x1, R2 ;  /* 0x0000000103028824 */ /* 0x000fcc00078e0202 */
        /* <DEDUP_REMOVED lines=18> */
[----:B------:R-:W-:Y:S01]  /*05b0*/  @!P0 IMAD R2, R2, 0x4, R3 ;  /* 0x0000000402028824 */ /* 0x000fe200078e0203 */
[----:B------:R-:W-:Y:S05]  /*05c0*/  @!P0 LDS R5, [R3] ;  /* 0x0000000003058984 */ /* 0x000fea0000000800 */
[----:B------:R-:W0:Y:S02]  /*05d0*/  @!P0 LDS R2, [R2] ;  /* 0x0000000002028984 */ /* 0x000e240000000800 */
[----:B0-----:R-:W-:-:S05]  /*05e0*/  @!P0 FADD R4, R2, R5 ;  /* 0x0000000502048221 */ /* 0x001fca0000000000 */
[----:B------:R0:W-:Y:S01]  /*05f0*/  @!P0 STS [R3], R4 ;  /* 0x0000000403008388 */ /* 0x0001e20000000800 */
[----:B------:R-:W-:Y:S06]  /*0600*/  BAR.SYNC.DEFER_BLOCKING 0x0 ;  /* 0x0000000000007b1d */ /* 0x000fec0000010000 */
.L_x_1:
[----:B------:R-:W-:-:S13]  /*0610*/  ISETP.GT.U32.AND P0, PT, R6, 0x1f, PT ;  /* 0x0000001f0600780c */ /* 0x000fda0003f04070 */
[----:B------:R-:W-:Y:S05]  /*0620*/  @P0 EXIT ;  /* 0x000000000000094d */ /* 0x000fea0003800000 */
[----:B------:R-:W-:Y:S01]  /*0630*/  LDS R2, [R3+0x80] ;  /* 0x0000800003027984 */ /* 0x000fe20000000800 */
[----:B------:R-:W-:-:S03]  /*0640*/  ISETP.NE.AND P0, PT, R6, RZ, PT ;  /* 0x000000ff0600720c */ /* 0x000fc60003f05270 */
[----:B------:R-:W1:Y:S02]  /*0650*/  LDS R5, [R3] ;  /* 0x0000000003057984 */ /* 0x000e640000000800 */
[----:B-1----:R-:W-:-:S05]  /*0660*/  FADD R2, R2, R5 ;  /* 0x0000000502027221 */ /* 0x002fca0000000000 */
[----:B------:R-:W-:Y:S04]  /*0670*/  STS [R3], R2 ;  /* 0x0000000203007388 */ /* 0x000fe80000000800 */
[----:B0-----:R-:W-:Y:S04]  /*0680*/  LDS R4, [R3+0x40] ;  /* 0x0000400003047984 */ /* 0x001fe80000000800 */
[----:B------:R-:W0:Y:S02]  /*0690*/  LDS R5, [R3] ;  /* 0x0000000003057984 */ /* 0x000e240000000800 */
[----:B0-----:R-:W-:-:S05]  /*06a0*/  FADD R4, R4, R5 ;  /* 0x0000000504047221 */ /* 0x001fca0000000000 */
[----:B------:R-:W-:Y:S04]  /*06b0*/  STS [R3], R4 ;  /* 0x0000000403007388 */ /* 0x000fe80000000800 */
[----:B------:R-:W-:Y:S04]  /*06c0*/  LDS R5, [R3+0x20] ;  /* 0x0000200003057984 */ /* 0x000fe80000000800 */
        /* <DEDUP_REMOVED lines=14> */
[----:B------:R0:W-:Y:S01]  /*07b0*/  STS [R3], R4 ;  /* 0x0000000403007388 */ /* 0x0001e20000000800 */
[----:B------:R-:W-:Y:S05]  /*07c0*/  @P0 EXIT ;  /* 0x000000000000094d */ /* 0x000fea0003800000 */
[----:B------:R-:W1:Y:S01]  /*07d0*/  LDS R5, [UR4] ;  /* 0x00000004ff057984 */ /* 0x000e620008000800 */
[----:B0-----:R-:W0:Y:S02]  /*07e0*/  LDC.64 R2, c[0x0][0x388] ;  /* 0x0000e200ff027b82 */ /* 0x001e240000000a00 */
[----:B0-----:R-:W-:-:S05]  /*07f0*/  IMAD.WIDE.U32 R2, R0, 0x4, R2 ;  /* 0x0000000400027825 */ /* 0x001fca00078e0002 */
[----:B-1----:R-:W-:Y:S01]  /*0800*/  STG.E desc[UR6][R2.64], R5 ;  /* 0x0000000502007986 */ /* 0x002fe2000c101906 */
[----:B------:R-:W-:Y:S05]  /*0810*/  EXIT ;  /* 0x000000000000794d */ /* 0x000fea0003800000 */
.L_x_2:
[----:B------:R-:W-:-:S00]  /*0820*/  BRA `(.L_x_2) ;  /* 0xfffffffc00fc7947 */ /* 0x000fc0000383ffff */
[----:B------:R-:W-:-:S00]  /*0830*/  NOP ;  /* 0x0000000000007918 */ /* 0x000fc00000000000 */
        /* <DEDUP_REMOVED lines=12> */
.L_x_3:


//--------------------- .nv.shared._Z6reduceILj32768EEvPfS0_ --------------------------
	.section	.nv.shared._Z6reduceILj32768EEvPfS0_,"aw",@nobits
	.sectionflags	@""
	.align	4
.nv.shared._Z6reduceILj32768EEvPfS0_:
	.zero		2048


//--------------------- .nv.shared.reserved.0     --------------------------
	.section	.nv.shared.reserved.0,"aw",@nobits
	.weak		__nv_reservedSMEM_offset_0_alias
	.size		__nv_reservedSMEM_offset_0_alias, 0, 64
	.other		__nv_reservedSMEM_offset_0_alias,@"STO_CUDA_RESERVED_SHARED STV_DEFAULT"
__nv_reservedSMEM_offset_0_alias:
	.zero		0
	.zero		64


//--------------------- .nv.constant0._Z6reduceILj32768EEvPfS0_ --------------------------
	.section	.nv.constant0._Z6reduceILj32768EEvPfS0_,"a",@progbits
	.sectionflags	@""
	.align	4
.nv.constant0._Z6reduceILj32768EEvPfS0_:
	.zero		912


//--------------------- SYMBOLS --------------------------

	.type		.nv.reservedSmem.offset0,@object
	.size		.nv.reservedSmem.offset0,0x4
	.type		.nv.reservedSmem.cap,@object
	.size		.nv.reservedSmem.cap,0x4
